	.headerflags	@"EF_CUDA_TEXMODE_UNIFIED EF_CUDA_64BIT_ADDRESS EF_CUDA_ACCELERATORS EF_CUDA_SM90 EF_CUDA_VIRTUAL_SM(EF_CUDA_SM90)"
	.elftype	@"ET_EXEC"


//--------------------- .nv.info                  --------------------------
	.section	.nv.info,"",@"SHT_CUDA_INFO"
	.align	4


	//----- nvinfo : EIATTR_REGCOUNT
	.align		4
        /*0000*/ 	.byte	0x04, 0x2f
        /*0002*/ 	.short	(.L_3 - .L_2)
	.align		4
.L_2:
        /*0004*/ 	.word	index@(triton_poi_fused__native_batch_norm_legit_no_training_leaky_relu_3)
        /*0008*/ 	.word	0x00000010


	//----- nvinfo : EIATTR_MIN_STACK_SIZE
	.align		4
.L_3:
        /*000c*/ 	.byte	0x04, 0x12
        /*000e*/ 	.short	(.L_5 - .L_4)
	.align		4
.L_4:
        /*0010*/ 	.word	index@(triton_poi_fused__native_batch_norm_legit_no_training_leaky_relu_3)
        /*0014*/ 	.word	0x00000000


	//----- nvinfo : EIATTR_FRAME_SIZE
	.align		4
.L_5:
        /*0018*/ 	.byte	0x04, 0x11
        /*001a*/ 	.short	(.L_7 - .L_6)
	.align		4
.L_6:
        /*001c*/ 	.word	index@(triton_poi_fused__native_batch_norm_legit_no_training_leaky_relu_3)
        /*0020*/ 	.word	0x00000000


	//----- nvinfo : EIATTR_MIN_STACK_SIZE
	.align		4
.L_7:
        /*0024*/ 	.byte	0x04, 0x12
        /*0026*/ 	.short	(.L_9 - .L_8)
	.align		4
.L_8:
        /*0028*/ 	.word	index@(triton_poi_fused__native_batch_norm_legit_no_training_leaky_relu_3)
        /*002c*/ 	.word	0x00000000
.L_9:


//--------------------- .nv.info.triton_poi_fused__native_batch_norm_legit_no_training_leaky_relu_3 --------------------------
	.section	.nv.info.triton_poi_fused__native_batch_norm_legit_no_training_leaky_relu_3,"",@"SHT_CUDA_INFO"
	.sectionflags	@""
	.align	4


	//----- nvinfo : EIATTR_CUDA_API_VERSION
	.align		4
        /*0000*/ 	.byte	0x04, 0x37
        /*0002*/ 	.short	(.L_11 - .L_10)
.L_10:
        /*0004*/ 	.word	0x0000007c


	//----- nvinfo : EIATTR_KPARAM_INFO
	.align		4
.L_11:
        /*0008*/ 	.byte	0x04, 0x17
        /*000a*/ 	.short	(.L_13 - .L_12)
.L_12:
        /*000c*/ 	.word	0x00000000
        /*0010*/ 	.short	0x0006
        /*0012*/ 	.short	0x0030
        /*0014*/ 	.byte	0x00, 0xf0, 0x11, 0x00


	//----- nvinfo : EIATTR_KPARAM_INFO
	.align		4
.L_13:
        /*0018*/ 	.byte	0x04, 0x17
        /*001a*/ 	.short	(.L_15 - .L_14)
.L_14:
        /*001c*/ 	.word	0x00000000
        /*0020*/ 	.short	0x0005
        /*0022*/ 	.short	0x0028
        /*0024*/ 	.byte	0x00, 0xf4, 0x21, 0x00


	//----- nvinfo : EIATTR_KPARAM_INFO
	.align		4
.L_15:
        /*0028*/ 	.byte	0x04, 0x17
        /*002a*/ 	.short	(.L_17 - .L_16)
.L_16:
        /*002c*/ 	.word	0x00000000
        /*0030*/ 	.short	0x0004
        /*0032*/ 	.short	0x0020
        /*0034*/ 	.byte	0x00, 0xf4, 0x21, 0x00


	//----- nvinfo : EIATTR_KPARAM_INFO
	.align		4
.L_17:
        /*0038*/ 	.byte	0x04, 0x17
        /*003a*/ 	.short	(.L_19 - .L_18)
.L_18:
        /*003c*/ 	.word	0x00000000
        /*0040*/ 	.short	0x0003
        /*0042*/ 	.short	0x0018
        /*0044*/ 	.byte	0x00, 0xf4, 0x21, 0x00


	//----- nvinfo : EIATTR_KPARAM_INFO
	.align		4
.L_19:
        /*0048*/ 	.byte	0x04, 0x17
        /*004a*/ 	.short	(.L_21 - .L_20)
.L_20:
        /*004c*/ 	.word	0x00000000
        /*0050*/ 	.short	0x0002
        /*0052*/ 	.short	0x0010
        /*0054*/ 	.byte	0x00, 0xf4, 0x21, 0x00


	//----- nvinfo : EIATTR_KPARAM_INFO
	.align		4
.L_21:
        /*0058*/ 	.byte	0x04, 0x17
        /*005a*/ 	.short	(.L_23 - .L_22)
.L_22:
        /*005c*/ 	.word	0x00000000
        /*0060*/ 	.short	0x0001
        /*0062*/ 	.short	0x0008
        /*0064*/ 	.byte	0x00, 0xf4, 0x21, 0x00


	//----- nvinfo : EIATTR_KPARAM_INFO
	.align		4
.L_23:
        /*0068*/ 	.byte	0x04, 0x17
        /*006a*/ 	.short	(.L_25 - .L_24)
.L_24:
        /*006c*/ 	.word	0x00000000
        /*0070*/ 	.short	0x0000
        /*0072*/ 	.short	0x0000
        /*0074*/ 	.byte	0x00, 0xf4, 0x21, 0x00


	//----- nvinfo : EIATTR_SPARSE_MMA_MASK
	.align		4
.L_25:
        /*0078*/ 	.byte	0x03, 0x50
        /*007a*/ 	.short	0x0000


	//----- nvinfo : EIATTR_MAXREG_COUNT
	.align		4
        /*007c*/ 	.byte	0x03, 0x1b
        /*007e*/ 	.short	0x00ff


	//----- nvinfo : EIATTR_EXIT_INSTR_OFFSETS
	.align		4
        /*0080*/ 	.byte	0x04, 0x1c
        /*0082*/ 	.short	(.L_27 - .L_26)


	//   ....[0]....
.L_26:
        /*0084*/ 	.word	0x00000360


	//----- nvinfo : EIATTR_REQNTID
	.align		4
.L_27:
        /*0088*/ 	.byte	0x04, 0x10
        /*008a*/ 	.short	(.L_29 - .L_28)
.L_28:
        /*008c*/ 	.word	0x00000080
        /*0090*/ 	.word	0x00000001
        /*0094*/ 	.word	0x00000001


	//----- nvinfo : EIATTR_CBANK_PARAM_SIZE
	.align		4
.L_29:
        /*0098*/ 	.byte	0x03, 0x19
        /*009a*/ 	.short	0x0034


	//----- nvinfo : EIATTR_PARAM_CBANK
	.align		4
        /*009c*/ 	.byte	0x04, 0x0a
        /*009e*/ 	.short	(.L_31 - .L_30)
	.align		4
.L_30:
        /*00a0*/ 	.word	index@(.nv.constant0.triton_poi_fused__native_batch_norm_legit_no_training_leaky_relu_3)
        /*00a4*/ 	.short	0x0210
        /*00a6*/ 	.short	0x0034


	//----- nvinfo : EIATTR_SW_WAR
	.align		4
.L_31:
        /*00a8*/ 	.byte	0x04, 0x36
        /*00aa*/ 	.short	(.L_33 - .L_32)
.L_32:
        /*00ac*/ 	.word	0x00000008
.L_33:


//--------------------- .nv.callgraph             --------------------------
	.section	.nv.callgraph,"",@"SHT_CUDA_CALLGRAPH"
	.align	4
	.sectionentsize	8
	.align		4
        /*0000*/ 	.word	0x00000000
	.align		4
        /*0004*/ 	.word	0xffffffff
	.align		4
        /*0008*/ 	.word	0x00000000
	.align		4
        /*000c*/ 	.word	0xfffffffe
	.align		4
        /*0010*/ 	.word	0x00000000
	.align		4
        /*0014*/ 	.word	0xfffffffd
	.align		4
        /*0018*/ 	.word	0x00000000
	.align		4
        /*001c*/ 	.word	0xfffffffc


//--------------------- .nv.constant4             --------------------------
	.section	.nv.constant4,"a",@progbits
	.align	8
	.align		8
.nv.constant4:
        /*0000*/ 	.dword	_$_str
	.align		8
        /*0008*/ 	.dword	_$_str_$_2


//--------------------- .text.triton_poi_fused__native_batch_norm_legit_no_training_leaky_relu_3 --------------------------
	.section	.text.triton_poi_fused__native_batch_norm_legit_no_training_leaky_relu_3,"ax",@progbits
	.align	128
        .global         triton_poi_fused__native_batch_norm_legit_no_training_leaky_relu_3
        .type           triton_poi_fused__native_batch_norm_legit_no_training_leaky_relu_3,@function
        .size           triton_poi_fused__native_batch_norm_legit_no_training_leaky_relu_3,(.L_x_1 - triton_poi_fused__native_batch_norm_legit_no_training_leaky_relu_3)
        .other          triton_poi_fused__native_batch_norm_legit_no_training_leaky_relu_3,@"STO_CUDA_ENTRY STV_DEFAULT"
triton_poi_fused__native_batch_norm_legit_no_training_leaky_relu_3:
.text.triton_poi_fused__native_batch_norm_legit_no_training_leaky_relu_3:
[----:B------:R-:W-:Y:S01]  /*0000*/  LDC R1, c[0x0][0x28] ;  /* 0x00000a00ff017b82 */ /* 0x000fe20000000800 */
[----:B------:R-:W1:Y:S07]  /*0010*/  S2R R0, SR_TID.X ;  /* 0x0000000000007919 */ /* 0x000e6e0000002100 */
[----:B------:R-:W2:Y:S01]  /*0020*/  LDC.64 R6, c[0x0][0x228] ;  /* 0x00008a00ff067b82 */ /* 0x000ea20000000a00 */
[----:B------:R-:W-:Y:S01]  /*0030*/  ULDC.64 UR4, c[0x0][0x208] ;  /* 0x0000820000047ab9 */ /* 0x000fe20000000a00 */
[----:B------:R-:W3:Y:S06]  /*0040*/  S2R R5, SR_CTAID.X ;  /* 0x0000000000057919 */ /* 0x000eec0000002500 */
[----:B------:R-:W4:Y:S08]  /*0050*/  LDC.64 R8, c[0x0][0x230] ;  /* 0x00008c00ff087b82 */ /* 0x000f300000000a00 */
[----:B------:R-:W5:Y:S01]  /*0060*/  LDC.64 R10, c[0x0][0x238] ;  /* 0x00008e00ff0a7b82 */ /* 0x000f620000000a00 */
[----:B-1----:R-:W-:-:S02]  /*0070*/  SHF.L.U32 R0, R0, 0x1, RZ ;  /* 0x0000000100007819 */ /* 0x002fc400000006ff */
[----:B---3--:R-:W-:Y:S02]  /*0080*/  SHF.R.S32.HI R3, RZ, 0x17, R5 ;  /* 0x00000017ff037819 */ /* 0x008fe40000011405 */
[----:B------:R-:W-:Y:S02]  /*0090*/  LOP3.LUT R0, R0, 0xfe, RZ, 0xc0, !PT ;  /* 0x000000fe00007812 */ /* 0x000fe400078ec0ff */
[----:B------:R-:W-:Y:S02]  /*00a0*/  SGXT R3, R3, 0x1 ;  /* 0x000000010303781a */ /* 0x000fe40000000200 */
[----:B------:R-:W-:Y:S02]  /*00b0*/  LEA R0, R5, R0, 0x8 ;  /* 0x0000000005007211 */ /* 0x000fe400078e40ff */
[----:B------:R-:W1:Y:S02]  /*00c0*/  LDC.64 R4, c[0x0][0x220] ;  /* 0x00008800ff047b82 */ /* 0x000e640000000a00 */
[----:B------:R-:W-:-:S04]  /*00d0*/  LEA.HI R3, R3, R0, RZ, 0x4 ;  /* 0x0000000003037211 */ /* 0x000fc800078f20ff */
[--C-:B------:R-:W-:Y:S02]  /*00e0*/  SHF.R.S32.HI R2, RZ, 0x4, R3.reuse ;  /* 0x00000004ff027819 */ /* 0x100fe40000011403 */
[----:B------:R-:W-:-:S04]  /*00f0*/  SHF.R.S32.HI R3, RZ, 0x1f, R3 ;  /* 0x0000001fff037819 */ /* 0x000fc80000011403 */
[----:B------:R-:W-:-:S04]  /*0100*/  LEA.HI R3, R3, R2, RZ, 0x9 ;  /* 0x0000000203037211 */ /* 0x000fc800078f48ff */
[----:B------:R-:W-:-:S04]  /*0110*/  LOP3.LUT R3, R3, 0xfffffe00, RZ, 0xc0, !PT ;  /* 0xfffffe0003037812 */ /* 0x000fc800078ec0ff */
[----:B------:R-:W-:Y:S02]  /*0120*/  IADD3 R13, R2, -R3, RZ ;  /* 0x80000003020d7210 */ /* 0x000fe40007ffe0ff */
[----:B------:R-:W3:Y:S03]  /*0130*/  LDC.64 R2, c[0x0][0x218] ;  /* 0x00008600ff027b82 */ /* 0x000ee60000000a00 */
[----:B--2---:R-:W-:-:S06]  /*0140*/  IMAD.WIDE R6, R13, 0x4, R6 ;  /* 0x000000040d067825 */ /* 0x004fcc00078e0206 */
[----:B------:R-:W2:Y:S01]  /*0150*/  LDG.E.EL R6, desc[UR4][R6.64] ;  /* 0x0000000406067981 */ /* 0x000ea2000c2e1900 */
[----:B-1----:R-:W-:-:S06]  /*0160*/  IMAD.WIDE R4, R13, 0x4, R4 ;  /* 0x000000040d047825 */ /* 0x002fcc00078e0204 */
[----:B------:R-:W2:Y:S01]  /*0170*/  LDG.E.EL R4, desc[UR4][R4.64] ;  /* 0x0000000404047981 */ /* 0x000ea2000c2e1900 */
[----:B---3--:R-:W-:-:S06]  /*0180*/  IMAD.WIDE R2, R0, 0x4, R2 ;  /* 0x0000000400027825 */ /* 0x008fcc00078e0202 */
[----:B------:R-:W3:Y:S01]  /*0190*/  LDG.E.64 R2, desc[UR4][R2.64] ;  /* 0x0000000402027981 */ /* 0x000ee2000c1e1b00 */
[----:B----4-:R-:W-:-:S04]  /*01a0*/  IMAD.WIDE R8, R13, 0x4, R8 ;  /* 0x000000040d087825 */ /* 0x010fc800078e0208 */
[----:B-----5:R-:W-:Y:S02]  /*01b0*/  IMAD.WIDE R10, R13, 0x4, R10 ;  /* 0x000000040d0a7825 */ /* 0x020fe400078e020a */
[----:B------:R-:W4:Y:S04]  /*01c0*/  LDG.E.EL R8, desc[UR4][R8.64] ;  /* 0x0000000408087981 */ /* 0x000f28000c2e1900 */
[----:B------:R-:W4:Y:S01]  /*01d0*/  LDG.E.EL R11, desc[UR4][R10.64] ;  /* 0x000000040a0b7981 */ /* 0x000f22000c2e1900 */
[----:B------:R-:W-:Y:S01]  /*01e0*/  HFMA2.MMA R12, -RZ, RZ, 1.625, 0 ;  /* 0x3e800000ff0c7435 */ /* 0x000fe200000001ff */
[----:B--2---:R-:W-:-:S04]  /*01f0*/  FADD R6, R6, 9.9999997473787516356e-06 ;  /* 0x3727c5ac06067421 */ /* 0x004fc80000000000 */
[----:B------:R-:W1:Y:S02]  /*0200*/  MUFU.SQRT R7, R6 ;  /* 0x0000000600077308 */ /* 0x000e640000002000 */
[C---:B-1----:R-:W-:Y:S02]  /*0210*/  FSETP.GT.AND P0, PT, R7.reuse, 8.50705917302346158658e+37, PT ;  /* 0x7e8000000700780b */ /* 0x042fe40003f04000 */
[----:B------:R-:W-:-:S11]  /*0220*/  FSETP.GEU.AND P1, PT, R7, 1.175494350822287508e-38, PT ;  /* 0x008000000700780b */ /* 0x000fd60003f2e000 */
[----:B------:R-:W-:-:S04]  /*0230*/  @P0 FMUL R7, R7, 0.25 ;  /* 0x3e80000007070820 */ /* 0x000fc80000400000 */
[----:B------:R-:W-:-:S06]  /*0240*/  @!P1 FMUL R7, R7, 16777216 ;  /* 0x4b80000007079820 */ /* 0x000fcc0000400000 */
[----:B------:R-:W1:Y:S01]  /*0250*/  MUFU.RCP R7, R7 ;  /* 0x0000000700077308 */ /* 0x000e620000001000 */
[----:B------:R-:W-:Y:S01]  /*0260*/  FSEL R12, R12, 1, P0 ;  /* 0x3f8000000c0c7808 */ /* 0x000fe20000000000 */
[----:B---3--:R-:W-:-:S04]  /*0270*/  FADD R5, R3, -R4 ;  /* 0x8000000403057221 */ /* 0x008fc80000000000 */
[----:B------:R-:W-:Y:S01]  /*0280*/  @!P1 FMUL R12, R12, 16777216 ;  /* 0x4b8000000c0c9820 */ /* 0x000fe20000400000 */
[----:B------:R-:W-:Y:S02]  /*0290*/  FADD R4, R2, -R4 ;  /* 0x8000000402047221 */ /* 0x000fe40000000000 */
[----:B------:R-:W2:Y:S01]  /*02a0*/  LDC.64 R2, c[0x0][0x210] ;  /* 0x00008400ff027b82 */ /* 0x000ea20000000a00 */
[----:B-1----:R-:W-:-:S04]  /*02b0*/  FMUL R12, R7, R12 ;  /* 0x0000000c070c7220 */ /* 0x002fc80000400000 */
[-C--:B------:R-:W-:Y:S01]  /*02c0*/  FMUL R4, R4, R12.reuse ;  /* 0x0000000c04047220 */ /* 0x080fe20000400000 */
[----:B------:R-:W-:-:S03]  /*02d0*/  FMUL R12, R5, R12 ;  /* 0x0000000c050c7220 */ /* 0x000fc60000400000 */
[C-C-:B----4-:R-:W-:Y:S01]  /*02e0*/  FFMA R4, R8.reuse, R4, R11.reuse ;  /* 0x0000000408047223 */ /* 0x150fe2000000000b */
[----:B------:R-:W-:-:S04]  /*02f0*/  FFMA R5, R8, R12, R11 ;  /* 0x0000000c08057223 */ /* 0x000fc8000000000b */
[----:B------:R-:W-:Y:S02]  /*0300*/  FSETP.GT.AND P0, PT, R4, RZ, PT ;  /* 0x000000ff0400720b */ /* 0x000fe40003f04000 */
[----:B------:R-:W-:Y:S01]  /*0310*/  FSETP.GT.AND P1, PT, R5, RZ, PT ;  /* 0x000000ff0500720b */ /* 0x000fe20003f24000 */
[----:B--2---:R-:W-:-:S10]  /*0320*/  IMAD.WIDE R2, R0, 0x4, R2 ;  /* 0x0000000400027825 */ /* 0x004fd400078e0202 */
[----:B------:R-:W-:Y:S02]  /*0330*/  @!P0 FMUL R4, R4, 0.20000000298023223877 ;  /* 0x3e4ccccd04048820 */ /* 0x000fe40000400000 */
[----:B------:R-:W-:-:S05]  /*0340*/  @!P1 FMUL R5, R5, 0.20000000298023223877 ;  /* 0x3e4ccccd05059820 */ /* 0x000fca0000400000 */
[----:B------:R-:W-:Y:S01]  /*0350*/  STG.E.64 desc[UR4][R2.64], R4 ;  /* 0x0000000402007986 */ /* 0x000fe2000c101b04 */
[----:B------:R-:W-:Y:S05]  /*0360*/  EXIT ;  /* 0x000000000000794d */ /* 0x000fea0003800000 */
.L_x_0:
[----:B------:R-:W-:-:S00]  /*0370*/  BRA `(.L_x_0) ;  /* 0xfffffffc00fc7947 */ /* 0x000fc0000383ffff */
[----:B------:R-:W-:-:S00]  /*0380*/  NOP ;  /* 0x0000000000007918 */ /* 0x000fc00000000000 */
[----:B------:R-:W-:-:S00]  /*0390*/  NOP ;  /* 0x0000000000007918 */ /* 0x000fc00000000000 */
[----:B------:R-:W-:-:S00]  /*03a0*/  NOP ;  /* 0x0000000000007918 */ /* 0x000fc00000000000 */
[----:B------:R-:W-:-:S00]  /*03b0*/  NOP ;  /* 0x0000000000007918 */ /* 0x000fc00000000000 */
[----:B------:R-:W-:-:S00]  /*03c0*/  NOP ;  /* 0x0000000000007918 */ /* 0x000fc00000000000 */
[----:B------:R-:W-:-:S00]  /*03d0*/  NOP ;  /* 0x0000000000007918 */ /* 0x000fc00000000000 */
[----:B------:R-:W-:-:S00]  /*03e0*/  NOP ;  /* 0x0000000000007918 */ /* 0x000fc00000000000 */
[----:B------:R-:W-:-:S00]  /*03f0*/  NOP ;  /* 0x0000000000007918 */ /* 0x000fc00000000000 */
.L_x_1:


//--------------------- .nv.global.init           --------------------------
	.section	.nv.global.init,"aw",@progbits
.nv.global.init:
	.type		_$_str,@object
	.size		_$_str,(_$_str_$_2 - _$_str)
_$_str:
        /*0000*/ 	.byte	0x5f, 0x5f, 0x43, 0x55, 0x44, 0x41, 0x5f, 0x46, 0x54, 0x5a, 0x00
	.type		_$_str_$_2,@object
	.size		_$_str_$_2,(.L_1 - _$_str_$_2)
_$_str_$_2:
        /*000b*/ 	.byte	0x5f, 0x5f, 0x43, 0x55, 0x44, 0x41, 0x5f, 0x50, 0x52, 0x45, 0x43, 0x5f, 0x53, 0x51, 0x52, 0x54
        /*001b*/ 	.byte	0x00
.L_1:


//--------------------- .nv.constant0.triton_poi_fused__native_batch_norm_legit_no_training_leaky_relu_3 --------------------------
	.section	.nv.constant0.triton_poi_fused__native_batch_norm_legit_no_training_leaky_relu_3,"a",@progbits
	.sectionflags	@""
	.align	4
.nv.constant0.triton_poi_fused__native_batch_norm_legit_no_training_leaky_relu_3:
	.zero		580
